//
// Generated by NVIDIA NVVM Compiler
//
// Compiler Build ID: CL-36424714
// Cuda compilation tools, release 13.0, V13.0.88
// Based on NVVM 20.0.0
//

.version 9.0
.target sm_100
.address_size 64

	// .globl	_Z14initBucketZeroPi

.visible .entry _Z14initBucketZeroPi(
	.param .u64 .ptr .align 1 _Z14initBucketZeroPi_param_0
)
{
	.reg .pred 	%p<2>;
	.reg .b32 	%r<3>;
	.reg .b64 	%rd<5>;

	ld.param.u64 	%rd1, [_Z14initBucketZeroPi_param_0];
	mov.u32 	%r1, %tid.x;
	setp.gt.u32 	%p1, %r1, 4;
	@%p1 bra 	$L__BB0_2;
	cvta.to.global.u64 	%rd2, %rd1;
	mul.wide.u32 	%rd3, %r1, 4;
	add.s64 	%rd4, %rd2, %rd3;
	mov.b32 	%r2, 0;
	st.global.u32 	[%rd4], %r2;
$L__BB0_2:
	ret;

}
	// .globl	_Z18incrementBucketKeyPiS_i
.visible .entry _Z18incrementBucketKeyPiS_i(
	.param .u64 .ptr .align 1 _Z18incrementBucketKeyPiS_i_param_0,
	.param .u64 .ptr .align 1 _Z18incrementBucketKeyPiS_i_param_1,
	.param .u32 _Z18incrementBucketKeyPiS_i_param_2
)
{
	.reg .pred 	%p<2>;
	.reg .b32 	%r<8>;
	.reg .b64 	%rd<9>;

	ld.param.u64 	%rd1, [_Z18incrementBucketKeyPiS_i_param_0];
	ld.param.u64 	%rd2, [_Z18incrementBucketKeyPiS_i_param_1];
	ld.param.u32 	%r2, [_Z18incrementBucketKeyPiS_i_param_2];
	mov.u32 	%r3, %tid.x;
	mov.u32 	%r4, %ntid.x;
	mov.u32 	%r5, %ctaid.x;
	mad.lo.s32 	%r1, %r4, %r5, %r3;
	setp.ge.s32 	%p1, %r1, %r2;
	@%p1 bra 	$L__BB1_2;
	cvta.to.global.u64 	%rd3, %rd2;
	cvta.to.global.u64 	%rd4, %rd1;
	mul.wide.s32 	%rd5, %r1, 4;
	add.s64 	%rd6, %rd3, %rd5;
	ld.global.u32 	%r6, [%rd6];
	mul.wide.s32 	%rd7, %r6, 4;
	add.s64 	%rd8, %rd4, %rd7;
	atom.global.add.u32 	%r7, [%rd8], 1;
$L__BB1_2:
	ret;

}
	// .globl	_Z10sortBucketPiS_S_
.visible .entry _Z10sortBucketPiS_S_(
	.param .u64 .ptr .align 1 _Z10sortBucketPiS_S__param_0,
	.param .u64 .ptr .align 1 _Z10sortBucketPiS_S__param_1,
	.param .u64 .ptr .align 1 _Z10sortBucketPiS_S__param_2
)
{
	.reg .pred 	%p<11>;
	.reg .b32 	%r<27>;
	.reg .b64 	%rd<19>;

	ld.param.u64 	%rd3, [_Z10sortBucketPiS_S__param_0];
	ld.param.u64 	%rd5, [_Z10sortBucketPiS_S__param_1];
	ld.param.u64 	%rd4, [_Z10sortBucketPiS_S__param_2];
	cvta.to.global.u64 	%rd1, %rd5;
	mov.u32 	%r1, %tid.x;
	setp.gt.u32 	%p1, %r1, 4;
	@%p1 bra 	$L__BB2_13;
	cvta.to.global.u64 	%rd6, %rd4;
	cvta.to.global.u64 	%rd7, %rd3;
	mul.wide.u32 	%rd8, %r1, 4;
	add.s64 	%rd9, %rd6, %rd8;
	ld.global.u32 	%r2, [%rd9];
	add.s64 	%rd10, %rd7, %rd8;
	ld.global.u32 	%r3, [%rd10];
	setp.lt.s32 	%p2, %r3, 1;
	@%p2 bra 	$L__BB2_13;
	and.b32  	%r4, %r3, 7;
	setp.lt.u32 	%p3, %r3, 8;
	mov.b32 	%r25, 0;
	@%p3 bra 	$L__BB2_5;
	and.b32  	%r25, %r3, 2147483640;
	neg.s32 	%r23, %r25;
	add.s64 	%rd2, %rd1, 16;
	mov.u32 	%r22, %r2;
$L__BB2_4:
	.pragma "nounroll";
	mul.wide.s32 	%rd11, %r22, 4;
	add.s64 	%rd12, %rd2, %rd11;
	st.global.u32 	[%rd12+-16], %r1;
	st.global.u32 	[%rd12+-12], %r1;
	st.global.u32 	[%rd12+-8], %r1;
	st.global.u32 	[%rd12+-4], %r1;
	st.global.u32 	[%rd12], %r1;
	st.global.u32 	[%rd12+4], %r1;
	st.global.u32 	[%rd12+8], %r1;
	st.global.u32 	[%rd12+12], %r1;
	add.s32 	%r23, %r23, 8;
	add.s32 	%r22, %r22, 8;
	setp.ne.s32 	%p4, %r23, 0;
	@%p4 bra 	$L__BB2_4;
$L__BB2_5:
	setp.eq.s32 	%p5, %r4, 0;
	@%p5 bra 	$L__BB2_13;
	and.b32  	%r12, %r3, 3;
	setp.lt.u32 	%p6, %r4, 4;
	@%p6 bra 	$L__BB2_8;
	add.s32 	%r18, %r25, %r2;
	mul.wide.s32 	%rd13, %r18, 4;
	add.s64 	%rd14, %rd1, %rd13;
	st.global.u32 	[%rd14], %r1;
	st.global.u32 	[%rd14+4], %r1;
	st.global.u32 	[%rd14+8], %r1;
	st.global.u32 	[%rd14+12], %r1;
	add.s32 	%r25, %r25, 4;
$L__BB2_8:
	setp.eq.s32 	%p7, %r12, 0;
	@%p7 bra 	$L__BB2_13;
	setp.eq.s32 	%p8, %r12, 1;
	@%p8 bra 	$L__BB2_11;
	add.s32 	%r19, %r25, %r2;
	mul.wide.s32 	%rd15, %r19, 4;
	add.s64 	%rd16, %rd1, %rd15;
	st.global.u32 	[%rd16], %r1;
	st.global.u32 	[%rd16+4], %r1;
	add.s32 	%r25, %r25, 2;
$L__BB2_11:
	and.b32  	%r20, %r3, 1;
	setp.eq.b32 	%p9, %r20, 1;
	not.pred 	%p10, %p9;
	@%p10 bra 	$L__BB2_13;
	add.s32 	%r21, %r25, %r2;
	mul.wide.s32 	%rd17, %r21, 4;
	add.s64 	%rd18, %rd1, %rd17;
	st.global.u32 	[%rd18], %r1;
$L__BB2_13:
	ret;

}


// ===== COMPILED SASS (sm_100) =====

	.target	sm_100

	.elftype	@"ET_EXEC"


//--------------------- .note.nv.tkinfo           --------------------------
	.section	.note.nv.tkinfo,"",@"SHT_NOTE"
	.sectionflags	@"SHF_NOTE_NV_TKINFO"
	.tkinfo
        /*0018*/ 	.word	0x00000002
        /*0030*/ 	.string	""
        /*0030*/ 	.string	"ptxas"
        /*0030*/ 	.string	"Cuda compilation tools, release 13.0, V13.0.88"
        /*0030*/ 	.string	"Build cuda_13.0.r13.0/compiler.36424714_0"
        /*0030*/ 	.string	"-arch sm_100 -m 64 "



//--------------------- .note.nv.cuinfo           --------------------------
	.section	.note.nv.cuinfo,"",@"SHT_NOTE"
	.sectionflags	@"SHF_NOTE_NV_CUINFO"
        /*0018*/ 	.short	0x0002
        /*001a*/ 	.short	0x0064
        /*001c*/ 	.short	0x0082
	.zero		2


//--------------------- .nv.info                  --------------------------
	.section	.nv.info,"",@"SHT_CUDA_INFO"
	.align	4


	//----- nvinfo : EIATTR_REGCOUNT
	.align		4
        /*0000*/ 	.byte	0x04, 0x2f
        /*0002*/ 	.short	(.L_1 - .L_0)
	.align		4
.L_0:
        /*0004*/ 	.word	index@(_Z14initBucketZeroPi)
        /*0008*/ 	.word	0x00000008


	//----- nvinfo : EIATTR_FRAME_SIZE
	.align		4
.L_1:
        /*000c*/ 	.byte	0x04, 0x11
        /*000e*/ 	.short	(.L_3 - .L_2)
	.align		4
.L_2:
        /*0010*/ 	.word	index@(_Z14initBucketZeroPi)
        /*0014*/ 	.word	0x00000000


	//----- nvinfo : EIATTR_REGCOUNT
	.align		4
.L_3:
        /*0018*/ 	.byte	0x04, 0x2f
        /*001a*/ 	.short	(.L_5 - .L_4)
	.align		4
.L_4:
        /*001c*/ 	.word	index@(_Z18incrementBucketKeyPiS_i)
        /*0020*/ 	.word	0x0000000a


	//----- nvinfo : EIATTR_FRAME_SIZE
	.align		4
.L_5:
        /*0024*/ 	.byte	0x04, 0x11
        /*0026*/ 	.short	(.L_7 - .L_6)
	.align		4
.L_6:
        /*0028*/ 	.word	index@(_Z18incrementBucketKeyPiS_i)
        /*002c*/ 	.word	0x00000000


	//----- nvinfo : EIATTR_REGCOUNT
	.align		4
.L_7:
        /*0030*/ 	.byte	0x04, 0x2f
        /*0032*/ 	.short	(.L_9 - .L_8)
	.align		4
.L_8:
        /*0034*/ 	.word	index@(_Z10sortBucketPiS_S_)
        /*0038*/ 	.word	0x0000000e


	//----- nvinfo : EIATTR_FRAME_SIZE
	.align		4
.L_9:
        /*003c*/ 	.byte	0x04, 0x11
        /*003e*/ 	.short	(.L_11 - .L_10)
	.align		4
.L_10:
        /*0040*/ 	.word	index@(_Z10sortBucketPiS_S_)
        /*0044*/ 	.word	0x00000000


	//----- nvinfo : EIATTR_MIN_STACK_SIZE
	.align		4
.L_11:
        /*0048*/ 	.byte	0x04, 0x12
        /*004a*/ 	.short	(.L_13 - .L_12)
	.align		4
.L_12:
        /*004c*/ 	.word	index@(_Z10sortBucketPiS_S_)
        /*0050*/ 	.word	0x00000000


	//----- nvinfo : EIATTR_MIN_STACK_SIZE
	.align		4
.L_13:
        /*0054*/ 	.byte	0x04, 0x12
        /*0056*/ 	.short	(.L_15 - .L_14)
	.align		4
.L_14:
        /*0058*/ 	.word	index@(_Z18incrementBucketKeyPiS_i)
        /*005c*/ 	.word	0x00000000


	//----- nvinfo : EIATTR_MIN_STACK_SIZE
	.align		4
.L_15:
        /*0060*/ 	.byte	0x04, 0x12
        /*0062*/ 	.short	(.L_17 - .L_16)
	.align		4
.L_16:
        /*0064*/ 	.word	index@(_Z14initBucketZeroPi)
        /*0068*/ 	.word	0x00000000
.L_17:


//--------------------- .nv.compat                --------------------------
	.section	.nv.compat,"",@"SHT_CUDA_COMPAT_INFO"
	.align	4
        /*0000*/ 	.byte	0x02, 0x09, 0x00, 0x00, 0x02, 0x02, 0x01, 0x00, 0x02, 0x05, 0x05, 0x00, 0x03, 0x07, 0x01, 0x01
        /*0010*/ 	.byte	0x02, 0x03, 0x00, 0x00, 0x02, 0x06, 0x01, 0x00, 0x04, 0x0b, 0x08, 0x00, 0x09, 0x00, 0x00, 0x00
        /*0020*/ 	.byte	0x00, 0x00, 0x00, 0x00


//--------------------- .nv.info._Z10sortBucketPiS_S_ --------------------------
	.section	.nv.info._Z10sortBucketPiS_S_,"",@"SHT_CUDA_INFO"
	.sectionflags	@""
	.align	4


	//----- nvinfo : EIATTR_CUDA_API_VERSION
	.align		4
        /*0000*/ 	.byte	0x04, 0x37
        /*0002*/ 	.short	(.L_19 - .L_18)
.L_18:
        /*0004*/ 	.word	0x00000082


	//----- nvinfo : EIATTR_KPARAM_INFO
	.align		4
.L_19:
        /*0008*/ 	.byte	0x04, 0x17
        /*000a*/ 	.short	(.L_21 - .L_20)
.L_20:
        /*000c*/ 	.word	0x00000000
        /*0010*/ 	.short	0x0002
        /*0012*/ 	.short	0x0010
        /*0014*/ 	.byte	0x00, 0xf5, 0x21, 0x00


	//----- nvinfo : EIATTR_KPARAM_INFO
	.align		4
.L_21:
        /*0018*/ 	.byte	0x04, 0x17
        /*001a*/ 	.short	(.L_23 - .L_22)
.L_22:
        /*001c*/ 	.word	0x00000000
        /*0020*/ 	.short	0x0001
        /*0022*/ 	.short	0x0008
        /*0024*/ 	.byte	0x00, 0xf5, 0x21, 0x00


	//----- nvinfo : EIATTR_KPARAM_INFO
	.align		4
.L_23:
        /*0028*/ 	.byte	0x04, 0x17
        /*002a*/ 	.short	(.L_25 - .L_24)
.L_24:
        /*002c*/ 	.word	0x00000000
        /*0030*/ 	.short	0x0000
        /*0032*/ 	.short	0x0000
        /*0034*/ 	.byte	0x00, 0xf5, 0x21, 0x00


	//----- nvinfo : EIATTR_SPARSE_MMA_MASK
	.align		4
.L_25:
        /*0038*/ 	.byte	0x03, 0x50
        /*003a*/ 	.short	0x0000


	//----- nvinfo : EIATTR_MAXREG_COUNT
	.align		4
        /*003c*/ 	.byte	0x03, 0x1b
        /*003e*/ 	.short	0x00ff


	//----- nvinfo : EIATTR_MERCURY_ISA_VERSION
	.align		4
        /*0040*/ 	.byte	0x03, 0x5f
        /*0042*/ 	.short	0x0101


	//----- nvinfo : EIATTR_VRC_CTA_INIT_COUNT
	.align		4
        /*0044*/ 	.byte	0x02, 0x4a
	.zero		1
	.zero		1


	//----- nvinfo : EIATTR_EXIT_INSTR_OFFSETS
	.align		4
        /*0048*/ 	.byte	0x04, 0x1c
        /*004a*/ 	.short	(.L_27 - .L_26)


	//   ....[0]....
.L_26:
        /*004c*/ 	.word	0x00000030


	//   ....[1]....
        /*0050*/ 	.word	0x00000090


	//   ....[2]....
        /*0054*/ 	.word	0x00000270


	//   ....[3]....
        /*0058*/ 	.word	0x00000320


	//   ....[4]....
        /*005c*/ 	.word	0x000003c0


	//   ....[5]....
        /*0060*/ 	.word	0x00000420


	//----- nvinfo : EIATTR_CRS_STACK_SIZE
	.align		4
.L_27:
        /*0064*/ 	.byte	0x04, 0x1e
        /*0066*/ 	.short	(.L_29 - .L_28)
.L_28:
        /*0068*/ 	.word	0x00000000


	//----- nvinfo : EIATTR_CBANK_PARAM_SIZE
	.align		4
.L_29:
        /*006c*/ 	.byte	0x03, 0x19
        /*006e*/ 	.short	0x0018


	//----- nvinfo : EIATTR_PARAM_CBANK
	.align		4
        /*0070*/ 	.byte	0x04, 0x0a
        /*0072*/ 	.short	(.L_31 - .L_30)
	.align		4
.L_30:
        /*0074*/ 	.word	index@(.nv.constant0._Z10sortBucketPiS_S_)
        /*0078*/ 	.short	0x0380
        /*007a*/ 	.short	0x0018


	//----- nvinfo : EIATTR_SW_WAR
	.align		4
.L_31:
        /*007c*/ 	.byte	0x04, 0x36
        /*007e*/ 	.short	(.L_33 - .L_32)
.L_32:
        /*0080*/ 	.word	0x00000008
.L_33:


//--------------------- .nv.info._Z18incrementBucketKeyPiS_i --------------------------
	.section	.nv.info._Z18incrementBucketKeyPiS_i,"",@"SHT_CUDA_INFO"
	.sectionflags	@""
	.align	4


	//----- nvinfo : EIATTR_CUDA_API_VERSION
	.align		4
        /*0000*/ 	.byte	0x04, 0x37
        /*0002*/ 	.short	(.L_35 - .L_34)
.L_34:
        /*0004*/ 	.word	0x00000082


	//----- nvinfo : EIATTR_KPARAM_INFO
	.align		4
.L_35:
        /*0008*/ 	.byte	0x04, 0x17
        /*000a*/ 	.short	(.L_37 - .L_36)
.L_36:
        /*000c*/ 	.word	0x00000000
        /*0010*/ 	.short	0x0002
        /*0012*/ 	.short	0x0010
        /*0014*/ 	.byte	0x00, 0xf0, 0x11, 0x00


	//----- nvinfo : EIATTR_KPARAM_INFO
	.align		4
.L_37:
        /*0018*/ 	.byte	0x04, 0x17
        /*001a*/ 	.short	(.L_39 - .L_38)
.L_38:
        /*001c*/ 	.word	0x00000000
        /*0020*/ 	.short	0x0001
        /*0022*/ 	.short	0x0008
        /*0024*/ 	.byte	0x00, 0xf5, 0x21, 0x00


	//----- nvinfo : EIATTR_KPARAM_INFO
	.align		4
.L_39:
        /*0028*/ 	.byte	0x04, 0x17
        /*002a*/ 	.short	(.L_41 - .L_40)
.L_40:
        /*002c*/ 	.word	0x00000000
        /*0030*/ 	.short	0x0000
        /*0032*/ 	.short	0x0000
        /*0034*/ 	.byte	0x00, 0xf5, 0x21, 0x00


	//----- nvinfo : EIATTR_SPARSE_MMA_MASK
	.align		4
.L_41:
        /*0038*/ 	.byte	0x03, 0x50
        /*003a*/ 	.short	0x0000


	//----- nvinfo : EIATTR_MAXREG_COUNT
	.align		4
        /*003c*/ 	.byte	0x03, 0x1b
        /*003e*/ 	.short	0x00ff


	//----- nvinfo : EIATTR_MERCURY_ISA_VERSION
	.align		4
        /*0040*/ 	.byte	0x03, 0x5f
        /*0042*/ 	.short	0x0101


	//----- nvinfo : EIATTR_VRC_CTA_INIT_COUNT
	.align		4
        /*0044*/ 	.byte	0x02, 0x4a
	.zero		1
	.zero		1


	//----- nvinfo : EIATTR_EXIT_INSTR_OFFSETS
	.align		4
        /*0048*/ 	.byte	0x04, 0x1c
        /*004a*/ 	.short	(.L_43 - .L_42)


	//   ....[0]....
.L_42:
        /*004c*/ 	.word	0x00000070


	//   ....[1]....
        /*0050*/ 	.word	0x00000100


	//----- nvinfo : EIATTR_CBANK_PARAM_SIZE
	.align		4
.L_43:
        /*0054*/ 	.byte	0x03, 0x19
        /*0056*/ 	.short	0x0014


	//----- nvinfo : EIATTR_PARAM_CBANK
	.align		4
        /*0058*/ 	.byte	0x04, 0x0a
        /*005a*/ 	.short	(.L_45 - .L_44)
	.align		4
.L_44:
        /*005c*/ 	.word	index@(.nv.constant0._Z18incrementBucketKeyPiS_i)
        /*0060*/ 	.short	0x0380
        /*0062*/ 	.short	0x0014


	//----- nvinfo : EIATTR_SW_WAR
	.align		4
.L_45:
        /*0064*/ 	.byte	0x04, 0x36
        /*0066*/ 	.short	(.L_47 - .L_46)
.L_46:
        /*0068*/ 	.word	0x00000008
.L_47:


//--------------------- .nv.info._Z14initBucketZeroPi --------------------------
	.section	.nv.info._Z14initBucketZeroPi,"",@"SHT_CUDA_INFO"
	.sectionflags	@""
	.align	4


	//----- nvinfo : EIATTR_CUDA_API_VERSION
	.align		4
        /*0000*/ 	.byte	0x04, 0x37
        /*0002*/ 	.short	(.L_49 - .L_48)
.L_48:
        /*0004*/ 	.word	0x00000082


	//----- nvinfo : EIATTR_KPARAM_INFO
	.align		4
.L_49:
        /*0008*/ 	.byte	0x04, 0x17
        /*000a*/ 	.short	(.L_51 - .L_50)
.L_50:
        /*000c*/ 	.word	0x00000000
        /*0010*/ 	.short	0x0000
        /*0012*/ 	.short	0x0000
        /*0014*/ 	.byte	0x00, 0xf5, 0x21, 0x00


	//----- nvinfo : EIATTR_SPARSE_MMA_MASK
	.align		4
.L_51:
        /*0018*/ 	.byte	0x03, 0x50
        /*001a*/ 	.short	0x0000


	//----- nvinfo : EIATTR_MAXREG_COUNT
	.align		4
        /*001c*/ 	.byte	0x03, 0x1b
        /*001e*/ 	.short	0x00ff


	//----- nvinfo : EIATTR_MERCURY_ISA_VERSION
	.align		4
        /*0020*/ 	.byte	0x03, 0x5f
        /*0022*/ 	.short	0x0101


	//----- nvinfo : EIATTR_VRC_CTA_INIT_COUNT
	.align		4
        /*0024*/ 	.byte	0x02, 0x4a
	.zero		1
	.zero		1


	//----- nvinfo : EIATTR_EXIT_INSTR_OFFSETS
	.align		4
        /*0028*/ 	.byte	0x04, 0x1c
        /*002a*/ 	.short	(.L_53 - .L_52)


	//   ....[0]....
.L_52:
        /*002c*/ 	.word	0x00000030


	//   ....[1]....
        /*0030*/ 	.word	0x00000080


	//----- nvinfo : EIATTR_CBANK_PARAM_SIZE
	.align		4
.L_53:
        /*0034*/ 	.byte	0x03, 0x19
        /*0036*/ 	.short	0x0008


	//----- nvinfo : EIATTR_PARAM_CBANK
	.align		4
        /*0038*/ 	.byte	0x04, 0x0a
        /*003a*/ 	.short	(.L_55 - .L_54)
	.align		4
.L_54:
        /*003c*/ 	.word	index@(.nv.constant0._Z14initBucketZeroPi)
        /*0040*/ 	.short	0x0380
        /*0042*/ 	.short	0x0008


	//----- nvinfo : EIATTR_SW_WAR
	.align		4
.L_55:
        /*0044*/ 	.byte	0x04, 0x36
        /*0046*/ 	.short	(.L_57 - .L_56)
.L_56:
        /*0048*/ 	.word	0x00000008
.L_57:


//--------------------- .nv.callgraph             --------------------------
	.section	.nv.callgraph,"",@"SHT_CUDA_CALLGRAPH"
	.align	4
	.sectionentsize	8
	.align		4
        /*0000*/ 	.word	0x00000000
	.align		4
        /*0004*/ 	.word	0xffffffff
	.align		4
        /*0008*/ 	.word	0x00000000
	.align		4
        /*000c*/ 	.word	0xfffffffe
	.align		4
        /*0010*/ 	.word	0x00000000
	.align		4
        /*0014*/ 	.word	0xfffffffd
	.align		4
        /*0018*/ 	.word	0x00000000
	.align		4
        /*001c*/ 	.word	0xfffffffc


//--------------------- .text._Z10sortBucketPiS_S_ --------------------------
	.section	.text._Z10sortBucketPiS_S_,"ax",@progbits
	.align	128
        .global         _Z10sortBucketPiS_S_
        .type           _Z10sortBucketPiS_S_,@function
        .size           _Z10sortBucketPiS_S_,(.L_x_6 - _Z10sortBucketPiS_S_)
        .other          _Z10sortBucketPiS_S_,@"STO_CUDA_ENTRY STV_DEFAULT"
_Z10sortBucketPiS_S_:
.text._Z10sortBucketPiS_S_:
[----:B------:R-:W-:Y:S01]  /*0000*/  LDC R1, c[0x0][0x37c] ;  /* 0x0000df00ff017b82 */ /* 0x000fe20000000800 */
[----:B------:R-:W0:Y:S02]  /*0010*/  S2R R0, SR_TID.X ;  /* 0x0000000000007919 */ /* 0x000e240000002100 */
[----:B0-----:R-:W-:-:S13]  /*0020*/  ISETP.GT.U32.AND P0, PT, R0, 0x4, PT ;  /* 0x000000040000780c */ /* 0x001fda0003f04070 */
[----:B------:R-:W-:Y:S05]  /*0030*/  @P0 EXIT ;  /* 0x000000000000094d */ /* 0x000fea0003800000 */
[----:B------:R-:W0:Y:S01]  /*0040*/  LDC.64 R2, c[0x0][0x380] ;  /* 0x0000e000ff027b82 */ /* 0x000e220000000a00 */
[----:B------:R-:W1:Y:S01]  /*0050*/  LDCU.64 UR4, c[0x0][0x358] ;  /* 0x00006b00ff0477ac */ /* 0x000e620008000a00 */
[----:B0-----:R-:W-:-:S05]  /*0060*/  IMAD.WIDE.U32 R2, R0, 0x4, R2 ;  /* 0x0000000400027825 */ /* 0x001fca00078e0002 */
[----:B-1----:R-:W2:Y:S02]  /*0070*/  LDG.E R7, desc[UR4][R2.64] ;  /* 0x0000000402077981 */ /* 0x002ea4000c1e1900 */
[----:B--2---:R-:W-:-:S13]  /*0080*/  ISETP.GE.AND P0, PT, R7, 0x1, PT ;  /* 0x000000010700780c */ /* 0x004fda0003f06270 */
[----:B------:R-:W-:Y:S05]  /*0090*/  @!P0 EXIT ;  /* 0x000000000000894d */ /* 0x000fea0003800000 */
[----:B------:R-:W0:Y:S02]  /*00a0*/  LDC.64 R2, c[0x0][0x390] ;  /* 0x0000e400ff027b82 */ /* 0x000e240000000a00 */
[----:B0-----:R-:W-:-:S05]  /*00b0*/  IMAD.WIDE.U32 R2, R0, 0x4, R2 ;  /* 0x0000000400027825 */ /* 0x001fca00078e0002 */
[----:B------:R0:W5:Y:S01]  /*00c0*/  LDG.E R6, desc[UR4][R2.64] ;  /* 0x0000000402067981 */ /* 0x000162000c1e1900 */
[C---:B------:R-:W-:Y:S01]  /*00d0*/  ISETP.GE.U32.AND P1, PT, R7.reuse, 0x8, PT ;  /* 0x000000080700780c */ /* 0x040fe20003f26070 */
[----:B------:R-:W-:Y:S01]  /*00e0*/  BSSY.RECONVERGENT B0, `(.L_x_0) ;  /* 0x0000018000007945 */ /* 0x000fe20003800200 */
[----:B------:R-:W-:Y:S01]  /*00f0*/  LOP3.LUT R8, R7, 0x7, RZ, 0xc0, !PT ;  /* 0x0000000707087812 */ /* 0x000fe200078ec0ff */
[----:B------:R-:W-:-:S03]  /*0100*/  IMAD.MOV.U32 R9, RZ, RZ, RZ ;  /* 0x000000ffff097224 */ /* 0x000fc600078e00ff */
[----:B------:R-:W-:-:S07]  /*0110*/  ISETP.NE.AND P0, PT, R8, RZ, PT ;  /* 0x000000ff0800720c */ /* 0x000fce0003f05270 */
[----:B0-----:R-:W-:Y:S06]  /*0120*/  @!P1 BRA `(.L_x_1) ;  /* 0x00000000004c9947 */ /* 0x001fec0003800000 */
[----:B------:R-:W0:Y:S01]  /*0130*/  LDC.64 R4, c[0x0][0x388] ;  /* 0x0000e200ff047b82 */ /* 0x000e220000000a00 */
[----:B------:R-:W-:Y:S01]  /*0140*/  LOP3.LUT R9, R7, 0x7ffffff8, RZ, 0xc0, !PT ;  /* 0x7ffffff807097812 */ /* 0x000fe200078ec0ff */
[----:B-----5:R-:W-:-:S04]  /*0150*/  IMAD.MOV.U32 R11, RZ, RZ, R6 ;  /* 0x000000ffff0b7224 */ /* 0x020fc800078e0006 */
[----:B------:R-:W-:Y:S01]  /*0160*/  IMAD.MOV R10, RZ, RZ, -R9 ;  /* 0x000000ffff0a7224 */ /* 0x000fe200078e0a09 */
[----:B0-----:R-:W-:-:S04]  /*0170*/  IADD3 R4, P1, PT, R4, 0x10, RZ ;  /* 0x0000001004047810 */ /* 0x001fc80007f3e0ff */
[----:B------:R-:W-:-:S09]  /*0180*/  IADD3.X R5, PT, PT, RZ, R5, RZ, P1, !PT ;  /* 0x00000005ff057210 */ /* 0x000fd20000ffe4ff */
.L_x_2:
[----:B0-----:R-:W-:-:S04]  /*0190*/  IMAD.WIDE R2, R11, 0x4, R4 ;  /* 0x000000040b027825 */ /* 0x001fc800078e0204 */
[----:B------:R-:W-:Y:S01]  /*01a0*/  VIADD R10, R10, 0x8 ;  /* 0x000000080a0a7836 */ /* 0x000fe20000000000 */
[----:B------:R0:W-:Y:S01]  /*01b0*/  STG.E desc[UR4][R2.64+-0x10], R0 ;  /* 0xfffff00002007986 */ /* 0x0001e2000c101904 */
[----:B------:R-:W-:-:S03]  /*01c0*/  VIADD R11, R11, 0x8 ;  /* 0x000000080b0b7836 */ /* 0x000fc60000000000 */
[----:B------:R0:W-:Y:S01]  /*01d0*/  STG.E desc[UR4][R2.64+-0xc], R0 ;  /* 0xfffff40002007986 */ /* 0x0001e2000c101904 */
[----:B------:R-:W-:-:S03]  /*01e0*/  ISETP.NE.AND P1, PT, R10, RZ, PT ;  /* 0x000000ff0a00720c */ /* 0x000fc60003f25270 */
[----:B------:R0:W-:Y:S04]  /*01f0*/  STG.E desc[UR4][R2.64+-0x8], R0 ;  /* 0xfffff80002007986 */ /* 0x0001e8000c101904 */
[----:B------:R0:W-:Y:S04]  /*0200*/  STG.E desc[UR4][R2.64+-0x4], R0 ;  /* 0xfffffc0002007986 */ /* 0x0001e8000c101904 */
[----:B------:R0:W-:Y:S04]  /*0210*/  STG.E desc[UR4][R2.64], R0 ;  /* 0x0000000002007986 */ /* 0x0001e8000c101904 */
[----:B------:R0:W-:Y:S04]  /*0220*/  STG.E desc[UR4][R2.64+0x4], R0 ;  /* 0x0000040002007986 */ /* 0x0001e8000c101904 */
[----:B------:R0:W-:Y:S04]  /*0230*/  STG.E desc[UR4][R2.64+0x8], R0 ;  /* 0x0000080002007986 */ /* 0x0001e8000c101904 */
[----:B------:R0:W-:Y:S01]  /*0240*/  STG.E desc[UR4][R2.64+0xc], R0 ;  /* 0x00000c0002007986 */ /* 0x0001e2000c101904 */
[----:B------:R-:W-:Y:S05]  /*0250*/  @P1 BRA `(.L_x_2) ;  /* 0xfffffffc00cc1947 */ /* 0x000fea000383ffff */
.L_x_1:
[----:B------:R-:W-:Y:S05]  /*0260*/  BSYNC.RECONVERGENT B0 ;  /* 0x0000000000007941 */ /* 0x000fea0003800200 */
.L_x_0:
[----:B------:R-:W-:Y:S05]  /*0270*/  @!P0 EXIT ;  /* 0x000000000000894d */ /* 0x000fea0003800000 */
[----:B------:R-:W-:Y:S02]  /*0280*/  ISETP.GE.U32.AND P0, PT, R8, 0x4, PT ;  /* 0x000000040800780c */ /* 0x000fe40003f06070 */
[----:B------:R-:W-:-:S04]  /*0290*/  LOP3.LUT R4, R7, 0x3, RZ, 0xc0, !PT ;  /* 0x0000000307047812 */ /* 0x000fc800078ec0ff */
[----:B------:R-:W-:-:S07]  /*02a0*/  ISETP.NE.AND P1, PT, R4, RZ, PT ;  /* 0x000000ff0400720c */ /* 0x000fce0003f25270 */
[----:B0-----:R-:W0:Y:S01]  /*02b0*/  @P0 LDC.64 R2, c[0x0][0x388] ;  /* 0x0000e200ff020b82 */ /* 0x001e220000000a00 */
[----:B-----5:R-:W-:-:S05]  /*02c0*/  @P0 IADD3 R5, PT, PT, R6, R9, RZ ;  /* 0x0000000906050210 */ /* 0x020fca0007ffe0ff */
[----:B0-----:R-:W-:-:S05]  /*02d0*/  @P0 IMAD.WIDE R2, R5, 0x4, R2 ;  /* 0x0000000405020825 */ /* 0x001fca00078e0202 */
[----:B------:R0:W-:Y:S04]  /*02e0*/  @P0 STG.E desc[UR4][R2.64], R0 ;  /* 0x0000000002000986 */ /* 0x0001e8000c101904 */
[----:B------:R0:W-:Y:S04]  /*02f0*/  @P0 STG.E desc[UR4][R2.64+0x4], R0 ;  /* 0x0000040002000986 */ /* 0x0001e8000c101904 */
[----:B------:R0:W-:Y:S04]  /*0300*/  @P0 STG.E desc[UR4][R2.64+0x8], R0 ;  /* 0x0000080002000986 */ /* 0x0001e8000c101904 */
[----:B------:R0:W-:Y:S01]  /*0310*/  @P0 STG.E desc[UR4][R2.64+0xc], R0 ;  /* 0x00000c0002000986 */ /* 0x0001e2000c101904 */
[----:B------:R-:W-:Y:S05]  /*0320*/  @!P1 EXIT ;  /* 0x000000000000994d */ /* 0x000fea0003800000 */
[----:B------:R-:W-:Y:S01]  /*0330*/  ISETP.NE.AND P1, PT, R4, 0x1, PT ;  /* 0x000000010400780c */ /* 0x000fe20003f25270 */
[----:B------:R-:W-:Y:S01]  /*0340*/  @P0 VIADD R9, R9, 0x4 ;  /* 0x0000000409090836 */ /* 0x000fe20000000000 */
[----:B------:R-:W-:-:S04]  /*0350*/  LOP3.LUT R7, R7, 0x1, RZ, 0xc0, !PT ;  /* 0x0000000107077812 */ /* 0x000fc800078ec0ff */
[----:B------:R-:W-:-:S07]  /*0360*/  ISETP.NE.U32.AND P0, PT, R7, 0x1, PT ;  /* 0x000000010700780c */ /* 0x000fce0003f05070 */
[----:B0-----:R-:W0:Y:S01]  /*0370*/  @P1 LDC.64 R2, c[0x0][0x388] ;  /* 0x0000e200ff021b82 */ /* 0x001e220000000a00 */
[----:B------:R-:W-:-:S04]  /*0380*/  @P1 IMAD.IADD R5, R6, 0x1, R9 ;  /* 0x0000000106051824 */ /* 0x000fc800078e0209 */
[----:B0-----:R-:W-:-:S05]  /*0390*/  @P1 IMAD.WIDE R2, R5, 0x4, R2 ;  /* 0x0000000405021825 */ /* 0x001fca00078e0202 */
[----:B------:R0:W-:Y:S04]  /*03a0*/  @P1 STG.E desc[UR4][R2.64], R0 ;  /* 0x0000000002001986 */ /* 0x0001e8000c101904 */
[----:B------:R0:W-:Y:S01]  /*03b0*/  @P1 STG.E desc[UR4][R2.64+0x4], R0 ;  /* 0x0000040002001986 */ /* 0x0001e2000c101904 */
[----:B------:R-:W-:Y:S05]  /*03c0*/  @P0 EXIT ;  /* 0x000000000000094d */ /* 0x000fea0003800000 */
[----:B0-----:R-:W0:Y:S01]  /*03d0*/  LDC.64 R2, c[0x0][0x388] ;  /* 0x0000e200ff027b82 */ /* 0x001e220000000a00 */
[----:B------:R-:W-:-:S05]  /*03e0*/  @P1 IADD3 R9, PT, PT, R9, 0x2, RZ ;  /* 0x0000000209091810 */ /* 0x000fca0007ffe0ff */
[----:B------:R-:W-:-:S04]  /*03f0*/  IMAD.IADD R9, R6, 0x1, R9 ;  /* 0x0000000106097824 */ /* 0x000fc800078e0209 */
[----:B0-----:R-:W-:-:S05]  /*0400*/  IMAD.WIDE R2, R9, 0x4, R2 ;  /* 0x0000000409027825 */ /* 0x001fca00078e0202 */
[----:B------:R-:W-:Y:S01]  /*0410*/  STG.E desc[UR4][R2.64], R0 ;  /* 0x0000000002007986 */ /* 0x000fe2000c101904 */
[----:B------:R-:W-:Y:S05]  /*0420*/  EXIT ;  /* 0x000000000000794d */ /* 0x000fea0003800000 */
.L_x_3:
[----:B------:R-:W-:-:S00]  /*0430*/  BRA `(.L_x_3) ;  /* 0xfffffffc00fc7947 */ /* 0x000fc0000383ffff */
[----:B------:R-:W-:-:S00]  /*0440*/  NOP ;  /* 0x0000000000007918 */ /* 0x000fc00000000000 */
        /* <DEDUP_REMOVED lines=11> */
.L_x_6:


//--------------------- .text._Z18incrementBucketKeyPiS_i --------------------------
	.section	.text._Z18incrementBucketKeyPiS_i,"ax",@progbits
	.align	128
        .global         _Z18incrementBucketKeyPiS_i
        .type           _Z18incrementBucketKeyPiS_i,@function
        .size           _Z18incrementBucketKeyPiS_i,(.L_x_7 - _Z18incrementBucketKeyPiS_i)
        .other          _Z18incrementBucketKeyPiS_i,@"STO_CUDA_ENTRY STV_DEFAULT"
_Z18incrementBucketKeyPiS_i:
.text._Z18incrementBucketKeyPiS_i:
[----:B------:R-:W-:Y:S01]  /*0000*/  LDC R1, c[0x0][0x37c] ;  /* 0x0000df00ff017b82 */ /* 0x000fe20000000800 */
[----:B------:R-:W0:Y:S01]  /*0010*/  S2R R5, SR_TID.X ;  /* 0x0000000000057919 */ /* 0x000e220000002100 */
[----:B------:R-:W0:Y:S01]  /*0020*/  LDCU UR4, c[0x0][0x360] ;  /* 0x00006c00ff0477ac */ /* 0x000e220008000800 */
[----:B------:R-:W0:Y:S01]  /*0030*/  S2R R0, SR_CTAID.X ;  /* 0x0000000000007919 */ /* 0x000e220000002500 */
[----:B------:R-:W1:Y:S01]  /*0040*/  LDCU UR5, c[0x0][0x390] ;  /* 0x00007200ff0577ac */ /* 0x000e620008000800 */
[----:B0-----:R-:W-:-:S05]  /*0050*/  IMAD R5, R0, UR4, R5 ;  /* 0x0000000400057c24 */ /* 0x001fca000f8e0205 */
[----:B-1----:R-:W-:-:S13]  /*0060*/  ISETP.GE.AND P0, PT, R5, UR5, PT ;  /* 0x0000000505007c0c */ /* 0x002fda000bf06270 */
[----:B------:R-:W-:Y:S05]  /*0070*/  @P0 EXIT ;  /* 0x000000000000094d */ /* 0x000fea0003800000 */
[----:B------:R-:W0:Y:S01]  /*0080*/  LDC.64 R2, c[0x0][0x388] ;  /* 0x0000e200ff027b82 */ /* 0x000e220000000a00 */
[----:B------:R-:W1:Y:S01]  /*0090*/  LDCU.64 UR4, c[0x0][0x358] ;  /* 0x00006b00ff0477ac */ /* 0x000e620008000a00 */
[----:B0-----:R-:W-:-:S06]  /*00a0*/  IMAD.WIDE R2, R5, 0x4, R2 ;  /* 0x0000000405027825 */ /* 0x001fcc00078e0202 */
[----:B------:R-:W0:Y:S01]  /*00b0*/  LDC.64 R4, c[0x0][0x380] ;  /* 0x0000e000ff047b82 */ /* 0x000e220000000a00 */
[----:B-1----:R-:W0:Y:S01]  /*00c0*/  LDG.E R3, desc[UR4][R2.64] ;  /* 0x0000000402037981 */ /* 0x002e22000c1e1900 */
[----:B------:R-:W-:Y:S02]  /*00d0*/  HFMA2 R7, -RZ, RZ, 0, 5.9604644775390625e-08 ;  /* 0x00000001ff077431 */ /* 0x000fe400000001ff */
[----:B0-----:R-:W-:-:S05]  /*00e0*/  IMAD.WIDE R4, R3, 0x4, R4 ;  /* 0x0000000403047825 */ /* 0x001fca00078e0204 */
[----:B------:R-:W-:Y:S01]  /*00f0*/  REDG.E.ADD.STRONG.GPU desc[UR4][R4.64], R7 ;  /* 0x000000070400798e */ /* 0x000fe2000c12e104 */
[----:B------:R-:W-:Y:S05]  /*0100*/  EXIT ;  /* 0x000000000000794d */ /* 0x000fea0003800000 */
.L_x_4:
        /* <DEDUP_REMOVED lines=15> */
.L_x_7:


//--------------------- .text._Z14initBucketZeroPi --------------------------
	.section	.text._Z14initBucketZeroPi,"ax",@progbits
	.align	128
        .global         _Z14initBucketZeroPi
        .type           _Z14initBucketZeroPi,@function
        .size           _Z14initBucketZeroPi,(.L_x_8 - _Z14initBucketZeroPi)
        .other          _Z14initBucketZeroPi,@"STO_CUDA_ENTRY STV_DEFAULT"
_Z14initBucketZeroPi:
.text._Z14initBucketZeroPi:
[----:B------:R-:W-:Y:S01]  /*0000*/  LDC R1, c[0x0][0x37c] ;  /* 0x0000df00ff017b82 */ /* 0x000fe20000000800 */
[----:B------:R-:W0:Y:S02]  /*0010*/  S2R R5, SR_TID.X ;  /* 0x0000000000057919 */ /* 0x000e240000002100 */
[----:B0-----:R-:W-:-:S13]  /*0020*/  ISETP.GT.U32.AND P0, PT, R5, 0x4, PT ;  /* 0x000000040500780c */ /* 0x001fda0003f04070 */
[----:B------:R-:W-:Y:S05]  /*0030*/  @P0 EXIT ;  /* 0x000000000000094d */ /* 0x000fea0003800000 */
[----:B------:R-:W0:Y:S01]  /*0040*/  LDC.64 R2, c[0x0][0x380] ;  /* 0x0000e000ff027b82 */ /* 0x000e220000000a00 */
[----:B------:R-:W1:Y:S01]  /*0050*/  LDCU.64 UR4, c[0x0][0x358] ;  /* 0x00006b00ff0477ac */ /* 0x000e620008000a00 */
[----:B0-----:R-:W-:-:S05]  /*0060*/  IMAD.WIDE.U32 R2, R5, 0x4, R2 ;  /* 0x0000000405027825 */ /* 0x001fca00078e0002 */
[----:B-1----:R-:W-:Y:S01]  /*0070*/  STG.E desc[UR4][R2.64], RZ ;  /* 0x000000ff02007986 */ /* 0x002fe2000c101904 */
[----:B------:R-:W-:Y:S05]  /*0080*/  EXIT ;  /* 0x000000000000794d */ /* 0x000fea0003800000 */
.L_x_5:
        /* <DEDUP_REMOVED lines=15> */
.L_x_8:


//--------------------- .nv.shared.reserved.0     --------------------------
	.section	.nv.shared.reserved.0,"aw",@nobits
	.weak		__nv_reservedSMEM_offset_0_alias
	.size		__nv_reservedSMEM_offset_0_alias, 0, 64
	.other		__nv_reservedSMEM_offset_0_alias,@"STO_CUDA_RESERVED_SHARED STV_DEFAULT"
__nv_reservedSMEM_offset_0_alias:
	.zero		0
	.zero		64


//--------------------- .nv.constant0._Z10sortBucketPiS_S_ --------------------------
	.section	.nv.constant0._Z10sortBucketPiS_S_,"a",@progbits
	.sectionflags	@""
	.align	4
.nv.constant0._Z10sortBucketPiS_S_:
	.zero		920


//--------------------- .nv.constant0._Z18incrementBucketKeyPiS_i --------------------------
	.section	.nv.constant0._Z18incrementBucketKeyPiS_i,"a",@progbits
	.sectionflags	@""
	.align	4
.nv.constant0._Z18incrementBucketKeyPiS_i:
	.zero		916


//--------------------- .nv.constant0._Z14initBucketZeroPi --------------------------
	.section	.nv.constant0._Z14initBucketZeroPi,"a",@progbits
	.sectionflags	@""
	.align	4
.nv.constant0._Z14initBucketZeroPi:
	.zero		904


//--------------------- SYMBOLS --------------------------

	.type		.nv.reservedSmem.offset0,@object
	.size		.nv.reservedSmem.offset0,0x4
